







.version 5.0
.target sm_61
.address_size 64


.extern .func __assertfail
(
.param .b64 __assertfail_param_0,
.param .b64 __assertfail_param_1,
.param .b32 __assertfail_param_2,
.param .b64 __assertfail_param_3,
.param .b64 __assertfail_param_4
)
;
.global .align 8 .b8 _ZTVSt9basic_iosIcSt11char_traitsIcEE[32];
.global .align 8 .b8 _ZTTSo[8];
.global .align 8 .b8 _ZTVSt15basic_streambufIcSt11char_traitsIcEE[128];
.global .align 8 .b8 _ZTVNSt7__cxx1115basic_stringbufIcSt11char_traitsIcESaIcEEE[128];
.global .align 8 .b8 _ZTTNSt7__cxx1119basic_ostringstreamIcSt11char_traitsIcESaIcEEE[8];
.global .align 8 .b8 _ZTVN10__cxxabiv119__pointer_type_infoE[8];
.global .align 8 .b8 _ZTVN10__cxxabiv120__function_type_infoE[8];
.global .align 8 .b8 _ZTVN10__cxxabiv117__class_type_infoE[8];
.global .align 8 .b8 _ZTVN10__cxxabiv120__si_class_type_infoE[8];
.global .align 8 .b8 _ZTVN3c105ErrorE[40];
.global .align 8 .b8 _ZTVN3c1020intrusive_ptr_targetE[40];
.global .align 8 .b8 _ZTVN3c1011StorageImplE[40];
.global .align 1 .b8 __T20[82] = {118, 111, 105, 100, 32, 99, 97, 102, 102, 101, 50, 58, 58, 60, 117, 110, 110, 97, 109, 101, 100, 62, 58, 58, 67, 111, 109, 112, 117, 116, 101, 73, 110, 100, 105, 99, 101, 115, 75, 101, 114, 110, 101, 108, 40, 105, 110, 116, 44, 32, 105, 110, 116, 44, 32, 105, 110, 116, 32, 42, 44, 32, 95, 95, 110, 118, 95, 98, 111, 111, 108, 32, 42, 99, 111, 110, 115, 116, 32, 42, 41, 0};
.global .align 1 .b8 __T21[109] = {118, 111, 105, 100, 32, 99, 97, 102, 102, 101, 50, 58, 58, 60, 117, 110, 110, 97, 109, 101, 100, 62, 58, 58, 70, 105, 108, 108, 86, 97, 108, 117, 101, 115, 75, 101, 114, 110, 101, 108, 40, 105, 110, 116, 44, 32, 105, 110, 116, 44, 32, 117, 110, 115, 105, 103, 110, 101, 100, 32, 108, 111, 110, 103, 44, 32, 99, 111, 110, 115, 116, 32, 105, 110, 116, 32, 42, 44, 32, 99, 104, 97, 114, 32, 42, 99, 111, 110, 115, 116, 32, 42, 44, 32, 105, 110, 116, 32, 42, 44, 32, 99, 104, 97, 114, 32, 42, 41, 0};
.global .align 8 .b8 _ZTVN6caffe28OperatorINS_11CUDAContextEEE[136];
.global .align 8 .b8 _ZTVN6caffe215BooleanUnmaskOpINS_11CUDAContextEEE[136];
.global .align 1 .b8 $str[6] = {102, 97, 108, 115, 101, 0};
.global .align 1 .b8 $str1[53] = {47, 114, 111, 111, 116, 47, 112, 121, 116, 111, 114, 99, 104, 47, 99, 97, 102, 102, 101, 50, 47, 111, 112, 101, 114, 97, 116, 111, 114, 115, 47, 98, 111, 111, 108, 101, 97, 110, 95, 117, 110, 109, 97, 115, 107, 95, 111, 112, 115, 46, 99, 117, 0};
.global .align 1 .b8 $str2[19] = {118, 97, 108, 117, 101, 83, 105, 122, 101, 115, 91, 106, 93, 32, 61, 61, 32, 107, 0};

.visible .entry _ZN6caffe277_GLOBAL__N__53_tmpxft_000072b7_00000000_7_boolean_unmask_ops_cpp1_ii_aca719f320ComputeIndicesKernelEiiPiPKPb(
.param .u32 _ZN6caffe277_GLOBAL__N__53_tmpxft_000072b7_00000000_7_boolean_unmask_ops_cpp1_ii_aca719f320ComputeIndicesKernelEiiPiPKPb_param_0,
.param .u32 _ZN6caffe277_GLOBAL__N__53_tmpxft_000072b7_00000000_7_boolean_unmask_ops_cpp1_ii_aca719f320ComputeIndicesKernelEiiPiPKPb_param_1,
.param .u64 _ZN6caffe277_GLOBAL__N__53_tmpxft_000072b7_00000000_7_boolean_unmask_ops_cpp1_ii_aca719f320ComputeIndicesKernelEiiPiPKPb_param_2,
.param .u64 _ZN6caffe277_GLOBAL__N__53_tmpxft_000072b7_00000000_7_boolean_unmask_ops_cpp1_ii_aca719f320ComputeIndicesKernelEiiPiPKPb_param_3
)
{
.reg .pred %p<6>;
.reg .b16 %rs<2>;
.reg .b32 %r<13>;
.reg .b64 %rd<24>;


ld.param.u32 %r4, [_ZN6caffe277_GLOBAL__N__53_tmpxft_000072b7_00000000_7_boolean_unmask_ops_cpp1_ii_aca719f320ComputeIndicesKernelEiiPiPKPb_param_0];
ld.param.u64 %rd8, [_ZN6caffe277_GLOBAL__N__53_tmpxft_000072b7_00000000_7_boolean_unmask_ops_cpp1_ii_aca719f320ComputeIndicesKernelEiiPiPKPb_param_2];
ld.param.u64 %rd9, [_ZN6caffe277_GLOBAL__N__53_tmpxft_000072b7_00000000_7_boolean_unmask_ops_cpp1_ii_aca719f320ComputeIndicesKernelEiiPiPKPb_param_3];
mov.u32 %r1, %ntid.x;
mov.u32 %r5, %ctaid.x;
mov.u32 %r6, %tid.x;
mad.lo.s32 %r7, %r1, %r5, %r6;
cvt.u64.u32	%rd23, %r7;
ld.param.s32 %rd2, [_ZN6caffe277_GLOBAL__N__53_tmpxft_000072b7_00000000_7_boolean_unmask_ops_cpp1_ii_aca719f320ComputeIndicesKernelEiiPiPKPb_param_1];
setp.ge.u64	%p1, %rd23, %rd2;
@%p1 bra BB0_7;

cvta.to.global.u64 %rd3, %rd8;
cvta.to.global.u64 %rd4, %rd9;
mov.u32 %r8, %nctaid.x;
mul.lo.s32 %r9, %r8, %r1;
cvt.u64.u32	%rd5, %r9;

BB0_2:
mov.u32 %r12, 0;
setp.lt.s32	%p2, %r4, 1;
@%p2 bra BB0_6;

BB0_3:
mov.u32 %r2, %r12;
mul.wide.s32 %rd10, %r2, 8;
add.s64 %rd11, %rd4, %rd10;
ld.global.u64 %rd12, [%rd11];
add.s64 %rd13, %rd12, %rd23;
ld.u8 %rs1, [%rd13];
setp.eq.s16	%p3, %rs1, 0;
add.s32 %r12, %r2, 1;
@%p3 bra BB0_5;
bra.uni BB0_4;

BB0_5:
setp.lt.s32	%p4, %r12, %r4;
@%p4 bra BB0_3;

BB0_6:
mov.u64 %rd16, $str;
cvta.global.u64 %rd17, %rd16;
mov.u64 %rd18, $str1;
cvta.global.u64 %rd19, %rd18;
mov.u64 %rd20, __T20;
cvta.global.u64 %rd21, %rd20;
mov.u32 %r11, 20;
mov.u64 %rd22, 1;

	{
.reg .b32 temp_param_reg;

	.param .b64 param0;
st.param.b64	[param0+0], %rd17;
.param .b64 param1;
st.param.b64	[param1+0], %rd19;
.param .b32 param2;
st.param.b32	[param2+0], %r11;
.param .b64 param3;
st.param.b64	[param3+0], %rd21;
.param .b64 param4;
st.param.b64	[param4+0], %rd22;
call.uni 
__assertfail, 
(
param0, 
param1, 
param2, 
param3, 
param4
);


	}
	add.s64 %rd23, %rd5, %rd23;
setp.lt.u64	%p5, %rd23, %rd2;
@%p5 bra BB0_2;
bra.uni BB0_7;

BB0_4:
shl.b64 %rd14, %rd23, 2;
add.s64 %rd15, %rd3, %rd14;
st.global.u32 [%rd15], %r2;

BB0_7:
ret;
}


.visible .entry _ZN6caffe277_GLOBAL__N__53_tmpxft_000072b7_00000000_7_boolean_unmask_ops_cpp1_ii_aca719f316FillValuesKernelEiimPKiPKPcPiS3_(
.param .u32 _ZN6caffe277_GLOBAL__N__53_tmpxft_000072b7_00000000_7_boolean_unmask_ops_cpp1_ii_aca719f316FillValuesKernelEiimPKiPKPcPiS3__param_0,
.param .u32 _ZN6caffe277_GLOBAL__N__53_tmpxft_000072b7_00000000_7_boolean_unmask_ops_cpp1_ii_aca719f316FillValuesKernelEiimPKiPKPcPiS3__param_1,
.param .u64 _ZN6caffe277_GLOBAL__N__53_tmpxft_000072b7_00000000_7_boolean_unmask_ops_cpp1_ii_aca719f316FillValuesKernelEiimPKiPKPcPiS3__param_2,
.param .u64 _ZN6caffe277_GLOBAL__N__53_tmpxft_000072b7_00000000_7_boolean_unmask_ops_cpp1_ii_aca719f316FillValuesKernelEiimPKiPKPcPiS3__param_3,
.param .u64 _ZN6caffe277_GLOBAL__N__53_tmpxft_000072b7_00000000_7_boolean_unmask_ops_cpp1_ii_aca719f316FillValuesKernelEiimPKiPKPcPiS3__param_4,
.param .u64 _ZN6caffe277_GLOBAL__N__53_tmpxft_000072b7_00000000_7_boolean_unmask_ops_cpp1_ii_aca719f316FillValuesKernelEiimPKiPKPcPiS3__param_5,
.param .u64 _ZN6caffe277_GLOBAL__N__53_tmpxft_000072b7_00000000_7_boolean_unmask_ops_cpp1_ii_aca719f316FillValuesKernelEiimPKiPKPcPiS3__param_6
)
{
.reg .pred %p<9>;
.reg .b16 %rs<2>;
.reg .b32 %r<22>;
.reg .b64 %rd<44>;


ld.param.u32 %r8, [_ZN6caffe277_GLOBAL__N__53_tmpxft_000072b7_00000000_7_boolean_unmask_ops_cpp1_ii_aca719f316FillValuesKernelEiimPKiPKPcPiS3__param_0];
ld.param.u32 %r9, [_ZN6caffe277_GLOBAL__N__53_tmpxft_000072b7_00000000_7_boolean_unmask_ops_cpp1_ii_aca719f316FillValuesKernelEiimPKiPKPcPiS3__param_1];
ld.param.u64 %rd12, [_ZN6caffe277_GLOBAL__N__53_tmpxft_000072b7_00000000_7_boolean_unmask_ops_cpp1_ii_aca719f316FillValuesKernelEiimPKiPKPcPiS3__param_2];
ld.param.u64 %rd13, [_ZN6caffe277_GLOBAL__N__53_tmpxft_000072b7_00000000_7_boolean_unmask_ops_cpp1_ii_aca719f316FillValuesKernelEiimPKiPKPcPiS3__param_3];
ld.param.u64 %rd14, [_ZN6caffe277_GLOBAL__N__53_tmpxft_000072b7_00000000_7_boolean_unmask_ops_cpp1_ii_aca719f316FillValuesKernelEiimPKiPKPcPiS3__param_4];
ld.param.u64 %rd15, [_ZN6caffe277_GLOBAL__N__53_tmpxft_000072b7_00000000_7_boolean_unmask_ops_cpp1_ii_aca719f316FillValuesKernelEiimPKiPKPcPiS3__param_5];
ld.param.u64 %rd16, [_ZN6caffe277_GLOBAL__N__53_tmpxft_000072b7_00000000_7_boolean_unmask_ops_cpp1_ii_aca719f316FillValuesKernelEiimPKiPKPcPiS3__param_6];
mov.u32 %r1, %ntid.x;
mov.u32 %r10, %ctaid.x;
mov.u32 %r11, %tid.x;
mad.lo.s32 %r12, %r1, %r10, %r11;
cvt.u64.u32	%rd42, %r12;
cvt.s64.s32	%rd17, %r8;
setp.ge.u64	%p1, %rd42, %rd17;
@%p1 bra BB1_13;

cvta.to.global.u64 %rd2, %rd16;
cvta.to.global.u64 %rd3, %rd13;
mov.u32 %r13, %nctaid.x;
mul.lo.s32 %r14, %r13, %r1;
cvt.u64.u32	%rd4, %r14;
cvta.to.global.u64 %rd18, %rd14;
cvta.to.global.u64 %rd31, %rd15;

BB1_2:
mov.u32 %r21, 0;
setp.lt.s32	%p2, %r9, 1;
@%p2 bra BB1_10;

shl.b64 %rd19, %rd42, 3;
add.s64 %rd6, %rd18, %rd19;
mov.u32 %r21, 0;
mov.u32 %r20, %r21;

BB1_4:
mul.wide.s32 %rd20, %r20, 4;
add.s64 %rd21, %rd3, %rd20;
ld.global.s32 %rd22, [%rd21];
setp.ne.s64	%p3, %rd22, %rd42;
@%p3 bra BB1_9;

setp.eq.s64	%p4, %rd12, 0;
@%p4 bra BB1_8;

cvt.s64.s32	%rd24, %r20;
mul.lo.s64 %rd25, %rd12, %rd24;
add.s64 %rd7, %rd2, %rd25;
cvt.s64.s32	%rd26, %r21;
mul.lo.s64 %rd8, %rd12, %rd26;
mov.u64 %rd43, 0;

BB1_7:
ld.global.u64 %rd27, [%rd6];
add.s64 %rd28, %rd27, %rd8;
add.s64 %rd29, %rd28, %rd43;
ld.u8 %rs1, [%rd29];
add.s64 %rd30, %rd7, %rd43;
st.global.u8 [%rd30], %rs1;
add.s64 %rd43, %rd43, 1;
setp.lt.u64	%p5, %rd43, %rd12;
@%p5 bra BB1_7;

BB1_8:
add.s32 %r21, %r21, 1;

BB1_9:
add.s32 %r20, %r20, 1;
setp.lt.s32	%p6, %r20, %r9;
@%p6 bra BB1_4;

BB1_10:
shl.b64 %rd32, %rd42, 2;
add.s64 %rd33, %rd31, %rd32;
ld.global.u32 %r18, [%rd33];
setp.eq.s32	%p7, %r18, %r21;
@%p7 bra BB1_12;

mov.u64 %rd34, $str2;
cvta.global.u64 %rd35, %rd34;
mov.u64 %rd36, $str1;
cvta.global.u64 %rd37, %rd36;
mov.u64 %rd38, __T21;
cvta.global.u64 %rd39, %rd38;
mov.u32 %r19, 42;
mov.u64 %rd40, 1;

	{
.reg .b32 temp_param_reg;

	.param .b64 param0;
st.param.b64	[param0+0], %rd35;
.param .b64 param1;
st.param.b64	[param1+0], %rd37;
.param .b32 param2;
st.param.b32	[param2+0], %r19;
.param .b64 param3;
st.param.b64	[param3+0], %rd39;
.param .b64 param4;
st.param.b64	[param4+0], %rd40;
call.uni 
__assertfail, 
(
param0, 
param1, 
param2, 
param3, 
param4
);


	}

BB1_12:
add.s64 %rd42, %rd4, %rd42;
setp.lt.u64	%p8, %rd42, %rd17;
@%p8 bra BB1_2;

BB1_13:
ret;
}




// ===== COMPILED SASS (sm_100) =====

	.target	sm_100

	.elftype	@"ET_EXEC"


//--------------------- .note.nv.tkinfo           --------------------------
	.section	.note.nv.tkinfo,"",@"SHT_NOTE"
	.sectionflags	@"SHF_NOTE_NV_TKINFO"
	.tkinfo
        /*0018*/ 	.word	0x00000002
        /*0030*/ 	.string	""
        /*0030*/ 	.string	"ptxas"
        /*0030*/ 	.string	"Cuda compilation tools, release 13.0, V13.0.88"
        /*0030*/ 	.string	"Build cuda_13.0.r13.0/compiler.36424714_0"
        /*0030*/ 	.string	"-arch sm_100 "



//--------------------- .note.nv.cuinfo           --------------------------
	.section	.note.nv.cuinfo,"",@"SHT_NOTE"
	.sectionflags	@"SHF_NOTE_NV_CUINFO"
        /*0018*/ 	.short	0x0002
        /*001a*/ 	.short	0x003d
        /*001c*/ 	.short	0x0082
	.zero		2


//--------------------- .nv.info                  --------------------------
	.section	.nv.info,"",@"SHT_CUDA_INFO"
	.align	4


	//----- nvinfo : EIATTR_REGCOUNT
	.align		4
        /*0000*/ 	.byte	0x04, 0x2f
        /*0002*/ 	.short	(.L_20 - .L_19)
	.align		4
.L_19:
        /*0004*/ 	.word	index@(_ZN6caffe277_GLOBAL__N__53_tmpxft_000072b7_00000000_7_boolean_unmask_ops_cpp1_ii_aca719f320ComputeIndicesKernelEiiPiPKPb)
        /*0008*/ 	.word	0x00000018


	//----- nvinfo : EIATTR_FRAME_SIZE
	.align		4
.L_20:
        /*000c*/ 	.byte	0x04, 0x11
        /*000e*/ 	.short	(.L_22 - .L_21)
	.align		4
.L_21:
        /*0010*/ 	.word	index@(_ZN6caffe277_GLOBAL__N__53_tmpxft_000072b7_00000000_7_boolean_unmask_ops_cpp1_ii_aca719f320ComputeIndicesKernelEiiPiPKPb)
        /*0014*/ 	.word	0x00000000


	//----- nvinfo : EIATTR_REGCOUNT
	.align		4
.L_22:
        /*0018*/ 	.byte	0x04, 0x2f
        /*001a*/ 	.short	(.L_24 - .L_23)
	.align		4
.L_23:
        /*001c*/ 	.word	index@(_ZN6caffe277_GLOBAL__N__53_tmpxft_000072b7_00000000_7_boolean_unmask_ops_cpp1_ii_aca719f316FillValuesKernelEiimPKiPKPcPiS3_)
        /*0020*/ 	.word	0x0000001a


	//----- nvinfo : EIATTR_FRAME_SIZE
	.align		4
.L_24:
        /*0024*/ 	.byte	0x04, 0x11
        /*0026*/ 	.short	(.L_26 - .L_25)
	.align		4
.L_25:
        /*0028*/ 	.word	index@(_ZN6caffe277_GLOBAL__N__53_tmpxft_000072b7_00000000_7_boolean_unmask_ops_cpp1_ii_aca719f316FillValuesKernelEiimPKiPKPcPiS3_)
        /*002c*/ 	.word	0x00000000


	//----- nvinfo : EIATTR_MIN_STACK_SIZE
	.align		4
.L_26:
        /*0030*/ 	.byte	0x04, 0x12
        /*0032*/ 	.short	(.L_28 - .L_27)
	.align		4
.L_27:
        /*0034*/ 	.word	index@(_ZN6caffe277_GLOBAL__N__53_tmpxft_000072b7_00000000_7_boolean_unmask_ops_cpp1_ii_aca719f316FillValuesKernelEiimPKiPKPcPiS3_)
        /*0038*/ 	.word	0x00000000


	//----- nvinfo : EIATTR_MIN_STACK_SIZE
	.align		4
.L_28:
        /*003c*/ 	.byte	0x04, 0x12
        /*003e*/ 	.short	(.L_30 - .L_29)
	.align		4
.L_29:
        /*0040*/ 	.word	index@(_ZN6caffe277_GLOBAL__N__53_tmpxft_000072b7_00000000_7_boolean_unmask_ops_cpp1_ii_aca719f320ComputeIndicesKernelEiiPiPKPb)
        /*0044*/ 	.word	0x00000000
.L_30:


//--------------------- .nv.compat                --------------------------
	.section	.nv.compat,"",@"SHT_CUDA_COMPAT_INFO"
	.align	4
        /*0000*/ 	.byte	0x02, 0x09, 0x00, 0x00, 0x02, 0x02, 0x01, 0x00, 0x02, 0x05, 0x05, 0x00, 0x03, 0x07, 0x01, 0x01
        /*0010*/ 	.byte	0x02, 0x03, 0x00, 0x00, 0x02, 0x06, 0x01, 0x00, 0x04, 0x0b, 0x08, 0x00, 0x09, 0x00, 0x00, 0x00
        /*0020*/ 	.byte	0x00, 0x00, 0x00, 0x00


//--------------------- .nv.info._ZN6caffe277_GLOBAL__N__53_tmpxft_000072b7_00000000_7_boolean_unmask_ops_cpp1_ii_aca719f316FillValuesKernelEiimPKiPKPcPiS3_ --------------------------
	.section	.nv.info._ZN6caffe277_GLOBAL__N__53_tmpxft_000072b7_00000000_7_boolean_unmask_ops_cpp1_ii_aca719f316FillValuesKernelEiimPKiPKPcPiS3_,"",@"SHT_CUDA_INFO"
	.sectionflags	@""
	.align	4


	//----- nvinfo : EIATTR_CUDA_API_VERSION
	.align		4
        /*0000*/ 	.byte	0x04, 0x37
        /*0002*/ 	.short	(.L_32 - .L_31)
.L_31:
        /*0004*/ 	.word	0x00000082


	//----- nvinfo : EIATTR_KPARAM_INFO
	.align		4
.L_32:
        /*0008*/ 	.byte	0x04, 0x17
        /*000a*/ 	.short	(.L_34 - .L_33)
.L_33:
        /*000c*/ 	.word	0x00000000
        /*0010*/ 	.short	0x0006
        /*0012*/ 	.short	0x0028
        /*0014*/ 	.byte	0x00, 0xf0, 0x21, 0x00


	//----- nvinfo : EIATTR_KPARAM_INFO
	.align		4
.L_34:
        /*0018*/ 	.byte	0x04, 0x17
        /*001a*/ 	.short	(.L_36 - .L_35)
.L_35:
        /*001c*/ 	.word	0x00000000
        /*0020*/ 	.short	0x0005
        /*0022*/ 	.short	0x0020
        /*0024*/ 	.byte	0x00, 0xf0, 0x21, 0x00


	//----- nvinfo : EIATTR_KPARAM_INFO
	.align		4
.L_36:
        /*0028*/ 	.byte	0x04, 0x17
        /*002a*/ 	.short	(.L_38 - .L_37)
.L_37:
        /*002c*/ 	.word	0x00000000
        /*0030*/ 	.short	0x0004
        /*0032*/ 	.short	0x0018
        /*0034*/ 	.byte	0x00, 0xf0, 0x21, 0x00


	//----- nvinfo : EIATTR_KPARAM_INFO
	.align		4
.L_38:
        /*0038*/ 	.byte	0x04, 0x17
        /*003a*/ 	.short	(.L_40 - .L_39)
.L_39:
        /*003c*/ 	.word	0x00000000
        /*0040*/ 	.short	0x0003
        /*0042*/ 	.short	0x0010
        /*0044*/ 	.byte	0x00, 0xf0, 0x21, 0x00


	//----- nvinfo : EIATTR_KPARAM_INFO
	.align		4
.L_40:
        /*0048*/ 	.byte	0x04, 0x17
        /*004a*/ 	.short	(.L_42 - .L_41)
.L_41:
        /*004c*/ 	.word	0x00000000
        /*0050*/ 	.short	0x0002
        /*0052*/ 	.short	0x0008
        /*0054*/ 	.byte	0x00, 0xf0, 0x21, 0x00


	//----- nvinfo : EIATTR_KPARAM_INFO
	.align		4
.L_42:
        /*0058*/ 	.byte	0x04, 0x17
        /*005a*/ 	.short	(.L_44 - .L_43)
.L_43:
        /*005c*/ 	.word	0x00000000
        /*0060*/ 	.short	0x0001
        /*0062*/ 	.short	0x0004
        /*0064*/ 	.byte	0x00, 0xf0, 0x11, 0x00


	//----- nvinfo : EIATTR_KPARAM_INFO
	.align		4
.L_44:
        /*0068*/ 	.byte	0x04, 0x17
        /*006a*/ 	.short	(.L_46 - .L_45)
.L_45:
        /*006c*/ 	.word	0x00000000
        /*0070*/ 	.short	0x0000
        /*0072*/ 	.short	0x0000
        /*0074*/ 	.byte	0x00, 0xf0, 0x11, 0x00


	//----- nvinfo : EIATTR_SPARSE_MMA_MASK
	.align		4
.L_46:
        /*0078*/ 	.byte	0x03, 0x50
        /*007a*/ 	.short	0x0000


	//----- nvinfo : EIATTR_MAXREG_COUNT
	.align		4
        /*007c*/ 	.byte	0x03, 0x1b
        /*007e*/ 	.short	0x00ff


	//----- nvinfo : EIATTR_EXTERNS
	.align		4
        /*0080*/ 	.byte	0x04, 0x0f
        /*0082*/ 	.short	(.L_48 - .L_47)


	//   ....[0]....
	.align		4
.L_47:
        /*0084*/ 	.word	index@(__assertfail)


	//----- nvinfo : EIATTR_MERCURY_ISA_VERSION
	.align		4
.L_48:
        /*0088*/ 	.byte	0x03, 0x5f
        /*008a*/ 	.short	0x0101


	//----- nvinfo : EIATTR_VRC_CTA_INIT_COUNT
	.align		4
        /*008c*/ 	.byte	0x02, 0x4a
	.zero		1
	.zero		1


	//----- nvinfo : EIATTR_SYSCALL_OFFSETS
	.align		4
        /*0090*/ 	.byte	0x04, 0x46
        /*0092*/ 	.short	(.L_50 - .L_49)


	//   ....[0]....
.L_49:
        /*0094*/ 	.word	0x00000ad0


	//----- nvinfo : EIATTR_EXIT_INSTR_OFFSETS
	.align		4
.L_50:
        /*0098*/ 	.byte	0x04, 0x1c
        /*009a*/ 	.short	(.L_52 - .L_51)


	//   ....[0]....
.L_51:
        /*009c*/ 	.word	0x00000090


	//   ....[1]....
        /*00a0*/ 	.word	0x00000b50


	//----- nvinfo : EIATTR_CRS_STACK_SIZE
	.align		4
.L_52:
        /*00a4*/ 	.byte	0x04, 0x1e
        /*00a6*/ 	.short	(.L_54 - .L_53)
.L_53:
        /*00a8*/ 	.word	0x00000000


	//----- nvinfo : EIATTR_CBANK_PARAM_SIZE
	.align		4
.L_54:
        /*00ac*/ 	.byte	0x03, 0x19
        /*00ae*/ 	.short	0x0030


	//----- nvinfo : EIATTR_PARAM_CBANK
	.align		4
        /*00b0*/ 	.byte	0x04, 0x0a
        /*00b2*/ 	.short	(.L_56 - .L_55)
	.align		4
.L_55:
        /*00b4*/ 	.word	index@(.nv.constant0._ZN6caffe277_GLOBAL__N__53_tmpxft_000072b7_00000000_7_boolean_unmask_ops_cpp1_ii_aca719f316FillValuesKernelEiimPKiPKPcPiS3_)
        /*00b8*/ 	.short	0x0380
        /*00ba*/ 	.short	0x0030


	//----- nvinfo : EIATTR_SW_WAR
	.align		4
.L_56:
        /*00bc*/ 	.byte	0x04, 0x36
        /*00be*/ 	.short	(.L_58 - .L_57)
.L_57:
        /*00c0*/ 	.word	0x00000008
.L_58:


//--------------------- .nv.info._ZN6caffe277_GLOBAL__N__53_tmpxft_000072b7_00000000_7_boolean_unmask_ops_cpp1_ii_aca719f320ComputeIndicesKernelEiiPiPKPb --------------------------
	.section	.nv.info._ZN6caffe277_GLOBAL__N__53_tmpxft_000072b7_00000000_7_boolean_unmask_ops_cpp1_ii_aca719f320ComputeIndicesKernelEiiPiPKPb,"",@"SHT_CUDA_INFO"
	.sectionflags	@""
	.align	4


	//----- nvinfo : EIATTR_CUDA_API_VERSION
	.align		4
        /*0000*/ 	.byte	0x04, 0x37
        /*0002*/ 	.short	(.L_60 - .L_59)
.L_59:
        /*0004*/ 	.word	0x00000082


	//----- nvinfo : EIATTR_KPARAM_INFO
	.align		4
.L_60:
        /*0008*/ 	.byte	0x04, 0x17
        /*000a*/ 	.short	(.L_62 - .L_61)
.L_61:
        /*000c*/ 	.word	0x00000000
        /*0010*/ 	.short	0x0003
        /*0012*/ 	.short	0x0010
        /*0014*/ 	.byte	0x00, 0xf0, 0x21, 0x00


	//----- nvinfo : EIATTR_KPARAM_INFO
	.align		4
.L_62:
        /*0018*/ 	.byte	0x04, 0x17
        /*001a*/ 	.short	(.L_64 - .L_63)
.L_63:
        /*001c*/ 	.word	0x00000000
        /*0020*/ 	.short	0x0002
        /*0022*/ 	.short	0x0008
        /*0024*/ 	.byte	0x00, 0xf0, 0x21, 0x00


	//----- nvinfo : EIATTR_KPARAM_INFO
	.align		4
.L_64:
        /*0028*/ 	.byte	0x04, 0x17
        /*002a*/ 	.short	(.L_66 - .L_65)
.L_65:
        /*002c*/ 	.word	0x00000000
        /*0030*/ 	.short	0x0001
        /*0032*/ 	.short	0x0004
        /*0034*/ 	.byte	0x00, 0xf0, 0x11, 0x00


	//----- nvinfo : EIATTR_KPARAM_INFO
	.align		4
.L_66:
        /*0038*/ 	.byte	0x04, 0x17
        /*003a*/ 	.short	(.L_68 - .L_67)
.L_67:
        /*003c*/ 	.word	0x00000000
        /*0040*/ 	.short	0x0000
        /*0042*/ 	.short	0x0000
        /*0044*/ 	.byte	0x00, 0xf0, 0x11, 0x00


	//----- nvinfo : EIATTR_SPARSE_MMA_MASK
	.align		4
.L_68:
        /*0048*/ 	.byte	0x03, 0x50
        /*004a*/ 	.short	0x0000


	//----- nvinfo : EIATTR_MAXREG_COUNT
	.align		4
        /*004c*/ 	.byte	0x03, 0x1b
        /*004e*/ 	.short	0x00ff


	//----- nvinfo : EIATTR_EXTERNS
	.align		4
        /*0050*/ 	.byte	0x04, 0x0f
        /*0052*/ 	.short	(.L_70 - .L_69)


	//   ....[0]....
	.align		4
.L_69:
        /*0054*/ 	.word	index@(__assertfail)


	//----- nvinfo : EIATTR_MERCURY_ISA_VERSION
	.align		4
.L_70:
        /*0058*/ 	.byte	0x03, 0x5f
        /*005a*/ 	.short	0x0101


	//----- nvinfo : EIATTR_VRC_CTA_INIT_COUNT
	.align		4
        /*005c*/ 	.byte	0x02, 0x4a
	.zero		1
	.zero		1


	//----- nvinfo : EIATTR_SYSCALL_OFFSETS
	.align		4
        /*0060*/ 	.byte	0x04, 0x46
        /*0062*/ 	.short	(.L_72 - .L_71)


	//   ....[0]....
.L_71:
        /*0064*/ 	.word	0x000002f0


	//----- nvinfo : EIATTR_EXIT_INSTR_OFFSETS
	.align		4
.L_72:
        /*0068*/ 	.byte	0x04, 0x1c
        /*006a*/ 	.short	(.L_74 - .L_73)


	//   ....[0]....
.L_73:
        /*006c*/ 	.word	0x00000090


	//   ....[1]....
        /*0070*/ 	.word	0x00000360


	//   ....[2]....
        /*0074*/ 	.word	0x000003c0


	//----- nvinfo : EIATTR_CRS_STACK_SIZE
	.align		4
.L_74:
        /*0078*/ 	.byte	0x04, 0x1e
        /*007a*/ 	.short	(.L_76 - .L_75)
.L_75:
        /*007c*/ 	.word	0x00000000


	//----- nvinfo : EIATTR_CBANK_PARAM_SIZE
	.align		4
.L_76:
        /*0080*/ 	.byte	0x03, 0x19
        /*0082*/ 	.short	0x0018


	//----- nvinfo : EIATTR_PARAM_CBANK
	.align		4
        /*0084*/ 	.byte	0x04, 0x0a
        /*0086*/ 	.short	(.L_78 - .L_77)
	.align		4
.L_77:
        /*0088*/ 	.word	index@(.nv.constant0._ZN6caffe277_GLOBAL__N__53_tmpxft_000072b7_00000000_7_boolean_unmask_ops_cpp1_ii_aca719f320ComputeIndicesKernelEiiPiPKPb)
        /*008c*/ 	.short	0x0380
        /*008e*/ 	.short	0x0018


	//----- nvinfo : EIATTR_SW_WAR
	.align		4
.L_78:
        /*0090*/ 	.byte	0x04, 0x36
        /*0092*/ 	.short	(.L_80 - .L_79)
.L_79:
        /*0094*/ 	.word	0x00000008
.L_80:


//--------------------- .nv.callgraph             --------------------------
	.section	.nv.callgraph,"",@"SHT_CUDA_CALLGRAPH"
	.align	4
	.sectionentsize	8
	.align		4
        /*0000*/ 	.word	0x00000000
	.align		4
        /*0004*/ 	.word	0xffffffff
	.align		4
        /*0008*/ 	.word	index@(_ZN6caffe277_GLOBAL__N__53_tmpxft_000072b7_00000000_7_boolean_unmask_ops_cpp1_ii_aca719f316FillValuesKernelEiimPKiPKPcPiS3_)
	.align		4
        /*000c*/ 	.word	index@(__assertfail)
	.align		4
        /*0010*/ 	.word	index@(_ZN6caffe277_GLOBAL__N__53_tmpxft_000072b7_00000000_7_boolean_unmask_ops_cpp1_ii_aca719f320ComputeIndicesKernelEiiPiPKPb)
	.align		4
        /*0014*/ 	.word	index@(__assertfail)
	.align		4
        /*0018*/ 	.word	0x00000000
	.align		4
        /*001c*/ 	.word	0xfffffffe
	.align		4
        /*0020*/ 	.word	0x00000000
	.align		4
        /*0024*/ 	.word	0xfffffffd
	.align		4
        /*0028*/ 	.word	0x00000000
	.align		4
        /*002c*/ 	.word	0xfffffffc


//--------------------- .nv.constant4             --------------------------
	.section	.nv.constant4,"a",@progbits
	.align	8
	.align		8
.nv.constant4:
        /*0000*/ 	.dword	__assertfail
	.align		8
        /*0008*/ 	.dword	_ZTVSt9basic_iosIcSt11char_traitsIcEE
	.align		8
        /*0010*/ 	.dword	_ZTTSo
	.align		8
        /*0018*/ 	.dword	_ZTVSt15basic_streambufIcSt11char_traitsIcEE
	.align		8
        /*0020*/ 	.dword	_ZTVNSt7__cxx1115basic_stringbufIcSt11char_traitsIcESaIcEEE
	.align		8
        /*0028*/ 	.dword	_ZTTNSt7__cxx1119basic_ostringstreamIcSt11char_traitsIcESaIcEEE
	.align		8
        /*0030*/ 	.dword	_ZTVN10__cxxabiv119__pointer_type_infoE
	.align		8
        /*0038*/ 	.dword	_ZTVN10__cxxabiv120__function_type_infoE
	.align		8
        /*0040*/ 	.dword	_ZTVN10__cxxabiv117__class_type_infoE
	.align		8
        /*0048*/ 	.dword	_ZTVN10__cxxabiv120__si_class_type_infoE
	.align		8
        /*0050*/ 	.dword	_ZTVN3c105ErrorE
	.align		8
        /*0058*/ 	.dword	_ZTVN3c1020intrusive_ptr_targetE
	.align		8
        /*0060*/ 	.dword	_ZTVN3c1011StorageImplE
	.align		8
        /*0068*/ 	.dword	__T20
	.align		8
        /*0070*/ 	.dword	__T21
	.align		8
        /*0078*/ 	.dword	_ZTVN6caffe28OperatorINS_11CUDAContextEEE
	.align		8
        /*0080*/ 	.dword	_ZTVN6caffe215BooleanUnmaskOpINS_11CUDAContextEEE
	.align		8
        /*0088*/ 	.dword	$str
	.align		8
        /*0090*/ 	.dword	$str1
	.align		8
        /*0098*/ 	.dword	$str2


//--------------------- .text._ZN6caffe277_GLOBAL__N__53_tmpxft_000072b7_00000000_7_boolean_unmask_ops_cpp1_ii_aca719f316FillValuesKernelEiimPKiPKPcPiS3_ --------------------------
	.section	.text._ZN6caffe277_GLOBAL__N__53_tmpxft_000072b7_00000000_7_boolean_unmask_ops_cpp1_ii_aca719f316FillValuesKernelEiimPKiPKPcPiS3_,"ax",@progbits
	.align	128
        .global         _ZN6caffe277_GLOBAL__N__53_tmpxft_000072b7_00000000_7_boolean_unmask_ops_cpp1_ii_aca719f316FillValuesKernelEiimPKiPKPcPiS3_
        .type           _ZN6caffe277_GLOBAL__N__53_tmpxft_000072b7_00000000_7_boolean_unmask_ops_cpp1_ii_aca719f316FillValuesKernelEiimPKiPKPcPiS3_,@function
        .size           _ZN6caffe277_GLOBAL__N__53_tmpxft_000072b7_00000000_7_boolean_unmask_ops_cpp1_ii_aca719f316FillValuesKernelEiimPKiPKPcPiS3_,(.L_x_19 - _ZN6caffe277_GLOBAL__N__53_tmpxft_000072b7_00000000_7_boolean_unmask_ops_cpp1_ii_aca719f316FillValuesKernelEiimPKiPKPcPiS3_)
        .other          _ZN6caffe277_GLOBAL__N__53_tmpxft_000072b7_00000000_7_boolean_unmask_ops_cpp1_ii_aca719f316FillValuesKernelEiimPKiPKPcPiS3_,@"STO_CUDA_ENTRY STV_DEFAULT"
_ZN6caffe277_GLOBAL__N__53_tmpxft_000072b7_00000000_7_boolean_unmask_ops_cpp1_ii_aca719f316FillValuesKernelEiimPKiPKPcPiS3_:
.text._ZN6caffe277_GLOBAL__N__53_tmpxft_000072b7_00000000_7_boolean_unmask_ops_cpp1_ii_aca719f316FillValuesKernelEiimPKiPKPcPiS3_:
[----:B------:R-:W0:Y:S01]  /*0000*/  LDC R1, c[0x0][0x37c] ;  /* 0x0000df00ff017b82 */ /* 0x000e220000000800 */
[----:B------:R-:W1:Y:S01]  /*0010*/  S2R R17, SR_CTAID.X ;  /* 0x0000000000117919 */ /* 0x000e620000002500 */
[----:B------:R-:W1:Y:S01]  /*0020*/  LDCU UR38, c[0x0][0x360] ;  /* 0x00006c00ff2677ac */ /* 0x000e620008000800 */
[----:B------:R-:W1:Y:S01]  /*0030*/  S2R R0, SR_TID.X ;  /* 0x0000000000007919 */ /* 0x000e620000002100 */
[----:B------:R-:W2:Y:S02]  /*0040*/  LDCU UR4, c[0x0][0x380] ;  /* 0x00007000ff0477ac */ /* 0x000ea40008000800 */
[----:B--2---:R-:W-:Y:S01]  /*0050*/  USHF.R.S32.HI UR39, URZ, 0x1f, UR4 ;  /* 0x0000001fff277899 */ /* 0x004fe20008011404 */
[----:B-1----:R-:W-:-:S05]  /*0060*/  IMAD R17, R17, UR38, R0 ;  /* 0x0000002611117c24 */ /* 0x002fca000f8e0200 */
[----:B------:R-:W-:-:S04]  /*0070*/  ISETP.GE.U32.AND P0, PT, R17, UR4, PT ;  /* 0x0000000411007c0c */ /* 0x000fc8000bf06070 */
[----:B------:R-:W-:-:S13]  /*0080*/  ISETP.GE.U32.AND.EX P0, PT, RZ, UR39, PT, P0 ;  /* 0x00000027ff007c0c */ /* 0x000fda000bf06100 */
[----:B0-----:R-:W-:Y:S05]  /*0090*/  @P0 EXIT ;  /* 0x000000000000094d */ /* 0x001fea0003800000 */
[----:B------:R-:W0:Y:S01]  /*00a0*/  LDCU UR4, c[0x0][0x370] ;  /* 0x00006e00ff0477ac */ /* 0x000e220008000800 */
[----:B------:R-:W-:Y:S01]  /*00b0*/  IMAD.MOV.U32 R16, RZ, RZ, RZ ;  /* 0x000000ffff107224 */ /* 0x000fe200078e00ff */
[----:B------:R-:W1:Y:S01]  /*00c0*/  LDCU.64 UR36, c[0x0][0x358] ;  /* 0x00006b00ff2477ac */ /* 0x000e620008000a00 */
[----:B0-----:R-:W-:-:S12]  /*00d0*/  UIMAD UR38, UR38, UR4, URZ ;  /* 0x00000004262672a4 */ /* 0x001fd8000f8e02ff */
.L_x_10:
[----:B0-----:R-:W0:Y:S01]  /*00e0*/  LDCU UR4, c[0x0][0x384] ;  /* 0x00007080ff0477ac */ /* 0x001e220008000800 */
[----:B------:R-:W-:Y:S01]  /*00f0*/  IMAD.MOV.U32 R0, RZ, RZ, RZ ;  /* 0x000000ffff007224 */ /* 0x000fe200078e00ff */
[----:B0-----:R-:W-:-:S09]  /*0100*/  UISETP.GE.AND UP0, UPT, UR4, 0x1, UPT ;  /* 0x000000010400788c */ /* 0x001fd2000bf06270 */
[----:B------:R-:W-:Y:S05]  /*0110*/  BRA.U !UP0, `(.L_x_0) ;  /* 0x0000000908147547 */ /* 0x000fea000b800000 */
[----:B------:R-:W0:Y:S01]  /*0120*/  LDCU.64 UR4, c[0x0][0x398] ;  /* 0x00007300ff0477ac */ /* 0x000e220008000a00 */
[----:B------:R-:W-:Y:S02]  /*0130*/  IMAD.MOV.U32 R0, RZ, RZ, RZ ;  /* 0x000000ffff007224 */ /* 0x000fe400078e00ff */
[----:B------:R-:W-:Y:S01]  /*0140*/  IMAD.MOV.U32 R8, RZ, RZ, RZ ;  /* 0x000000ffff087224 */ /* 0x000fe200078e00ff */
[----:B0-----:R-:W-:-:S04]  /*0150*/  LEA R2, P0, R17, UR4, 0x3 ;  /* 0x0000000411027c11 */ /* 0x001fc8000f8018ff */
[----:B------:R-:W-:-:S09]  /*0160*/  LEA.HI.X R3, R17, UR5, R16, 0x3, P0 ;  /* 0x0000000511037c11 */ /* 0x000fd200080f1c10 */
.L_x_7:
[----:B01----:R-:W0:Y:S02]  /*0170*/  LDC.64 R4, c[0x0][0x390] ;  /* 0x0000e400ff047b82 */ /* 0x003e240000000a00 */
[----:B0-----:R-:W-:-:S06]  /*0180*/  IMAD.WIDE R4, R8, 0x4, R4 ;  /* 0x0000000408047825 */ /* 0x001fcc00078e0204 */
[----:B-1----:R-:W2:Y:S01]  /*0190*/  LDG.E R4, desc[UR36][R4.64] ;  /* 0x0000002404047981 */ /* 0x002ea2000c1e1900 */
[----:B------:R-:W-:Y:S01]  /*01a0*/  BSSY.RECONVERGENT B0, `(.L_x_1) ;  /* 0x0000078000007945 */ /* 0x000fe20003800200 */
[----:B--2---:R-:W-:Y:S02]  /*01b0*/  ISETP.NE.U32.AND P0, PT, R4, R17, PT ;  /* 0x000000110400720c */ /* 0x004fe40003f05070 */
[----:B------:R-:W-:-:S04]  /*01c0*/  SHF.R.S32.HI R7, RZ, 0x1f, R4 ;  /* 0x0000001fff077819 */ /* 0x000fc80000011404 */
[----:B------:R-:W-:-:S13]  /*01d0*/  ISETP.NE.AND.EX P0, PT, R7, R16, PT, P0 ;  /* 0x000000100700720c */ /* 0x000fda0003f05300 */
[----:B------:R-:W-:Y:S05]  /*01e0*/  @P0 BRA `(.L_x_2) ;  /* 0x0000000400cc0947 */ /* 0x000fea0003800000 */
[----:B------:R-:W0:Y:S02]  /*01f0*/  LDCU.64 UR6, c[0x0][0x388] ;  /* 0x00007100ff0677ac */ /* 0x000e240008000a00 */
[----:B0-----:R-:W-:-:S04]  /*0200*/  UISETP.NE.U32.AND UP0, UPT, UR6, URZ, UPT ;  /* 0x000000ff0600728c */ /* 0x001fc8000bf05070 */
[----:B------:R-:W-:-:S09]  /*0210*/  UISETP.NE.AND.EX UP0, UPT, UR7, URZ, UPT, UP0 ;  /* 0x000000ff0700728c */ /* 0x000fd2000bf05300 */
[----:B------:R-:W-:Y:S05]  /*0220*/  BRA.U !UP0, `(.L_x_3) ;  /* 0x0000000508b87547 */ /* 0x000fea000b800000 */
[----:B------:R-:W-:Y:S01]  /*0230*/  IMAD.U32 R4, RZ, RZ, UR7 ;  /* 0x00000007ff047e24 */ /* 0x000fe2000f8e00ff */
[----:B------:R-:W-:-:S04]  /*0240*/  ISETP.LT.U32.AND P0, PT, RZ, UR6, PT ;  /* 0x00000006ff007c0c */ /* 0x000fc8000bf01070 */
[----:B------:R-:W-:-:S13]  /*0250*/  ISETP.GT.U32.AND.EX P0, PT, R4, RZ, PT, P0 ;  /* 0x000000ff0400720c */ /* 0x000fda0003f04100 */
[----:B------:R-:W2:Y:S01]  /*0260*/  @!P0 LDG.E.64 R4, desc[UR36][R2.64] ;  /* 0x0000002402048981 */ /* 0x000ea2000c1e1b00 */
[----:B------:R-:W-:Y:S01]  /*0270*/  SHF.R.S32.HI R9, RZ, 0x1f, R0 ;  /* 0x0000001fff097819 */ /* 0x000fe20000011400 */
[----:B------:R-:W-:Y:S02]  /*0280*/  IMAD.MOV.U32 R13, RZ, RZ, RZ ;  /* 0x000000ffff0d7224 */ /* 0x000fe400078e00ff */
[----:B------:R-:W-:Y:S02]  /*0290*/  IMAD.MOV.U32 R10, RZ, RZ, RZ ;  /* 0x000000ffff0a7224 */ /* 0x000fe400078e00ff */
[----:B------:R-:W-:-:S04]  /*02a0*/  @!P0 IMAD R7, R9, UR6, RZ ;  /* 0x0000000609078c24 */ /* 0x000fc8000f8e02ff */
[C---:B------:R-:W-:Y:S02]  /*02b0*/  @!P0 IMAD R7, R0.reuse, UR7, R7 ;  /* 0x0000000700078c24 */ /* 0x040fe4000f8e0207 */
[----:B--2---:R-:W-:-:S03]  /*02c0*/  @!P0 IMAD.WIDE.U32 R4, R0, UR6, R4 ;  /* 0x0000000600048c25 */ /* 0x004fc6000f8e0004 */
[----:B------:R-:W-:-:S04]  /*02d0*/  @!P0 IADD3 R6, P1, PT, R13, R4, RZ ;  /* 0x000000040d068210 */ /* 0x000fc80007f3e0ff */
[----:B------:R-:W-:Y:S02]  /*02e0*/  @!P0 IADD3.X R7, PT, PT, R10, R5, R7, P1, !PT ;  /* 0x000000050a078210 */ /* 0x000fe40000ffe407 */
[----:B------:R-:W0:Y:S03]  /*02f0*/  LDC.64 R4, c[0x0][0x3a8] ;  /* 0x0000ea00ff047b82 */ /* 0x000e260000000a00 */
[----:B------:R1:W2:Y:S01]  /*0300*/  @!P0 LD.E.U8 R15, desc[UR36][R6.64] ;  /* 0x00000024060f8980 */ /* 0x0002a2000c101100 */
[----:B------:R-:W-:-:S05]  /*0310*/  SHF.R.S32.HI R11, RZ, 0x1f, R8 ;  /* 0x0000001fff0b7819 */ /* 0x000fca0000011408 */
[----:B------:R-:W-:-:S04]  /*0320*/  IMAD R11, R11, UR6, RZ ;  /* 0x000000060b0b7c24 */ /* 0x000fc8000f8e02ff */
[C---:B------:R-:W-:Y:S02]  /*0330*/  IMAD R11, R8.reuse, UR7, R11 ;  /* 0x00000007080b7c24 */ /* 0x040fe4000f8e020b */
[----:B0-----:R-:W-:-:S04]  /*0340*/  IMAD.WIDE.U32 R4, R8, UR6, R4 ;  /* 0x0000000608047c25 */ /* 0x001fc8000f8e0004 */
[----:B------:R-:W-:Y:S01]  /*0350*/  IMAD.IADD R11, R5, 0x1, R11 ;  /* 0x00000001050b7824 */ /* 0x000fe200078e020b */
[----:B-1----:R-:W-:Y:S01]  /*0360*/  @!P0 IADD3 R6, P1, PT, R13, R4, RZ ;  /* 0x000000040d068210 */ /* 0x002fe20007f3e0ff */
[----:B------:R-:W-:-:S04]  /*0370*/  @!P0 IMAD.MOV.U32 R13, RZ, RZ, 0x1 ;  /* 0x00000001ff0d8424 */ /* 0x000fc800078e00ff */
[----:B------:R-:W-:Y:S01]  /*0380*/  @!P0 IMAD.X R7, R10, 0x1, R11, P1 ;  /* 0x000000010a078824 */ /* 0x000fe200008e060b */
[C---:B------:R-:W-:Y:S01]  /*0390*/  IADD3 R12, P3, PT, -R13.reuse, UR6, RZ ;  /* 0x000000060d0c7c10 */ /* 0x040fe2000ff7e1ff */
[----:B------:R-:W-:Y:S01]  /*03a0*/  @!P0 IMAD.MOV.U32 R10, RZ, RZ, RZ ;  /* 0x000000ffff0a8224 */ /* 0x000fe200078e00ff */
[----:B------:R-:W-:Y:S02]  /*03b0*/  ISETP.GE.U32.AND P2, PT, R13, UR6, PT ;  /* 0x000000060d007c0c */ /* 0x000fe4000bf46070 */
[----:B------:R-:W-:Y:S02]  /*03c0*/  ISETP.LE.U32.AND P1, PT, R12, 0x3, PT ;  /* 0x000000030c00780c */ /* 0x000fe40003f23070 */
[C---:B------:R-:W-:Y:S02]  /*03d0*/  ISETP.GE.U32.AND.EX P2, PT, R10.reuse, UR7, PT, P2 ;  /* 0x000000070a007c0c */ /* 0x040fe4000bf46120 */
[----:B------:R-:W-:-:S04]  /*03e0*/  IADD3.X R12, PT, PT, ~R10, UR7, RZ, P3, !PT ;  /* 0x000000070a0c7c10 */ /* 0x000fc80009ffe5ff */
[----:B------:R-:W-:Y:S01]  /*03f0*/  ISETP.LE.U32.OR.EX P1, PT, R12, RZ, P2, P1 ;  /* 0x000000ff0c00720c */ /* 0x000fe20001723510 */
[----:B--2---:R0:W-:-:S12]  /*0400*/  @!P0 STG.E.U8 desc[UR36][R6.64], R15 ;  /* 0x0000000f06008986 */ /* 0x0041d8000c101124 */
[----:B------:R-:W-:Y:S05]  /*0410*/  @P1 BRA `(.L_x_4) ;  /* 0x00000000009c1947 */ /* 0x000fea0003800000 */
[----:B------:R-:W-:Y:S01]  /*0420*/  UIADD3 UR4, UP0, UPT, UR6, -0x3, URZ ;  /* 0xfffffffd06047890 */ /* 0x000fe2000ff1e0ff */
[----:B------:R-:W-:-:S03]  /*0430*/  PLOP3.LUT P0, PT, PT, PT, PT, 0x8, 0x80 ;  /* 0x000000000080781c */ /* 0x000fc60003f0e170 */
[----:B------:R-:W-:-:S12]  /*0440*/  UIADD3.X UR5, UPT, UPT, UR7, -0x1, URZ, UP0, !UPT ;  /* 0xffffffff07057890 */ /* 0x000fd800087fe4ff */
.L_x_5:
[----:B01----:R-:W2:Y:S01]  /*0450*/  LDG.E.64 R6, desc[UR36][R2.64] ;  /* 0x0000002402067981 */ /* 0x003ea2000c1e1b00 */
[----:B------:R-:W-:-:S04]  /*0460*/  IMAD R15, R9, UR6, RZ ;  /* 0x00000006090f7c24 */ /* 0x000fc8000f8e02ff */
[C---:B------:R-:W-:Y:S02]  /*0470*/  IMAD R15, R0.reuse, UR7, R15 ;  /* 0x00000007000f7c24 */ /* 0x040fe4000f8e020f */
[----:B--2---:R-:W-:-:S03]  /*0480*/  IMAD.WIDE.U32 R6, R0, UR6, R6 ;  /* 0x0000000600067c25 */ /* 0x004fc6000f8e0006 */
[----:B------:R-:W-:-:S04]  /*0490*/  IADD3 R20, P1, PT, R13, R6, RZ ;  /* 0x000000060d147210 */ /* 0x000fc80007f3e0ff */
[----:B------:R-:W-:-:S06]  /*04a0*/  IADD3.X R21, PT, PT, R10, R15, R7, P1, !PT ;  /* 0x0000000f0a157210 */ /* 0x000fcc0000ffe407 */
[----:B------:R-:W2:Y:S01]  /*04b0*/  LD.E.U8 R21, desc[UR36][R20.64] ;  /* 0x0000002414157980 */ /* 0x000ea2000c101100 */
[----:B------:R-:W-:-:S05]  /*04c0*/  IADD3 R6, P1, PT, R13, R4, RZ ;  /* 0x000000040d067210 */ /* 0x000fca0007f3e0ff */
[----:B------:R-:W-:-:S05]  /*04d0*/  IMAD.X R7, R10, 0x1, R11, P1 ;  /* 0x000000010a077824 */ /* 0x000fca00008e060b */
[----:B--2---:R0:W-:Y:S04]  /*04e0*/  STG.E.U8 desc[UR36][R6.64], R21 ;  /* 0x0000001506007986 */ /* 0x0041e8000c101124 */
[----:B------:R-:W2:Y:S02]  /*04f0*/  LDG.E.64 R18, desc[UR36][R2.64] ;  /* 0x0000002402127981 */ /* 0x000ea4000c1e1b00 */
[----:B--2---:R-:W-:-:S04]  /*0500*/  IMAD.WIDE.U32 R18, R0, UR6, R18 ;  /* 0x0000000600127c25 */ /* 0x004fc8000f8e0012 */
[----:B------:R-:W-:Y:S01]  /*0510*/  IMAD.IADD R19, R15, 0x1, R19 ;  /* 0x000000010f137824 */ /* 0x000fe200078e0213 */
[----:B------:R-:W-:-:S04]  /*0520*/  IADD3 R22, P1, P2, R18, 0x1, R13 ;  /* 0x0000000112167810 */ /* 0x000fc80007a3e00d */
[----:B------:R-:W-:-:S06]  /*0530*/  IADD3.X R23, PT, PT, R19, RZ, R10, P1, P2 ;  /* 0x000000ff13177210 */ /* 0x000fcc0000fe440a */
[----:B------:R-:W2:Y:S04]  /*0540*/  LD.E.U8 R23, desc[UR36][R22.64] ;  /* 0x0000002416177980 */ /* 0x000ea8000c101100 */
[----:B--2---:R1:W-:Y:S04]  /*0550*/  STG.E.U8 desc[UR36][R6.64+0x1], R23 ;  /* 0x0000011706007986 */ /* 0x0043e8000c101124 */
[----:B------:R-:W2:Y:S02]  /*0560*/  LDG.E.64 R18, desc[UR36][R2.64] ;  /* 0x0000002402127981 */ /* 0x000ea4000c1e1b00 */
[----:B--2---:R-:W-:-:S04]  /*0570*/  IMAD.WIDE.U32 R18, R0, UR6, R18 ;  /* 0x0000000600127c25 */ /* 0x004fc8000f8e0012 */
[----:B------:R-:W-:Y:S01]  /*0580*/  IMAD.IADD R19, R15, 0x1, R19 ;  /* 0x000000010f137824 */ /* 0x000fe200078e0213 */
[----:B------:R-:W-:-:S04]  /*0590*/  IADD3 R20, P1, P2, R18, 0x2, R13 ;  /* 0x0000000212147810 */ /* 0x000fc80007a3e00d */
[----:B0-----:R-:W-:-:S06]  /*05a0*/  IADD3.X R21, PT, PT, R19, RZ, R10, P1, P2 ;  /* 0x000000ff13157210 */ /* 0x001fcc0000fe440a */
[----:B------:R-:W2:Y:S04]  /*05b0*/  LD.E.U8 R21, desc[UR36][R20.64] ;  /* 0x0000002414157980 */ /* 0x000ea8000c101100 */
[----:B--2---:R1:W-:Y:S04]  /*05c0*/  STG.E.U8 desc[UR36][R6.64+0x2], R21 ;  /* 0x0000021506007986 */ /* 0x0043e8000c101124 */
[----:B------:R-:W2:Y:S02]  /*05d0*/  LDG.E.64 R18, desc[UR36][R2.64] ;  /* 0x0000002402127981 */ /* 0x000ea4000c1e1b00 */
[----:B--2---:R-:W-:-:S04]  /*05e0*/  IMAD.WIDE.U32 R18, R0, UR6, R18 ;  /* 0x0000000600127c25 */ /* 0x004fc8000f8e0012 */
[----:B------:R-:W-:Y:S01]  /*05f0*/  IMAD.IADD R15, R15, 0x1, R19 ;  /* 0x000000010f0f7824 */ /* 0x000fe200078e0213 */
[----:B------:R-:W-:-:S04]  /*0600*/  IADD3 R18, P1, P2, R18, 0x3, R13 ;  /* 0x0000000312127810 */ /* 0x000fc80007a3e00d */
[----:B------:R-:W-:-:S06]  /*0610*/  IADD3.X R19, PT, PT, R15, RZ, R10, P1, P2 ;  /* 0x000000ff0f137210 */ /* 0x000fcc0000fe440a */
[----:B------:R-:W2:Y:S01]  /*0620*/  LD.E.U8 R19, desc[UR36][R18.64] ;  /* 0x0000002412137980 */ /* 0x000ea2000c101100 */
[----:B------:R-:W-:-:S05]  /*0630*/  IADD3 R13, P1, PT, R13, 0x4, RZ ;  /* 0x000000040d0d7810 */ /* 0x000fca0007f3e0ff */
[----:B------:R-:W-:Y:S01]  /*0640*/  IMAD.X R10, RZ, RZ, R10, P1 ;  /* 0x000000ffff0a7224 */ /* 0x000fe200008e060a */
[----:B------:R-:W-:-:S04]  /*0650*/  ISETP.GE.U32.AND P1, PT, R13, UR4, PT ;  /* 0x000000040d007c0c */ /* 0x000fc8000bf26070 */
[----:B------:R-:W-:Y:S01]  /*0660*/  ISETP.GE.U32.AND.EX P1, PT, R10, UR5, PT, P1 ;  /* 0x000000050a007c0c */ /* 0x000fe2000bf26110 */
[----:B--2---:R1:W-:-:S12]  /*0670*/  STG.E.U8 desc[UR36][R6.64+0x3], R19 ;  /* 0x0000031306007986 */ /* 0x0043d8000c101124 */
[----:B------:R-:W-:Y:S05]  /*0680*/  @!P1 BRA `(.L_x_5) ;  /* 0xfffffffc00709947 */ /* 0x000fea000383ffff */
.L_x_4:
[C---:B01----:R-:W-:Y:S02]  /*0690*/  IADD3 R6, P3, PT, -R13.reuse, UR6, RZ ;  /* 0x000000060d067c10 */ /* 0x043fe4000ff7e1ff */
[----:B------:R-:W-:Y:S02]  /*06a0*/  ISETP.GE.U32.AND P2, PT, R13, UR6, PT ;  /* 0x000000060d007c0c */ /* 0x000fe4000bf46070 */
[----:B------:R-:W-:Y:S02]  /*06b0*/  ISETP.LE.U32.AND P1, PT, R6, 0x1, PT ;  /* 0x000000010600780c */ /* 0x000fe40003f23070 */
[C---:B------:R-:W-:Y:S02]  /*06c0*/  ISETP.GE.U32.AND.EX P2, PT, R10.reuse, UR7, PT, P2 ;  /* 0x000000070a007c0c */ /* 0x040fe4000bf46120 */
[----:B------:R-:W-:-:S04]  /*06d0*/  IADD3.X R6, PT, PT, ~R10, UR7, RZ, P3, !PT ;  /* 0x000000070a067c10 */ /* 0x000fc80009ffe5ff */
[----:B------:R-:W-:-:S13]  /*06e0*/  ISETP.LE.U32.OR.EX P1, PT, R6, RZ, P2, P1 ;  /* 0x000000ff0600720c */ /* 0x000fda0001723510 */
[----:B------:R-:W-:Y:S05]  /*06f0*/  @P1 BRA `(.L_x_6) ;  /* 0x0000000000501947 */ /* 0x000fea0003800000 */
[----:B------:R-:W2:Y:S01]  /*0700*/  LDG.E.64 R6, desc[UR36][R2.64] ;  /* 0x0000002402067981 */ /* 0x000ea2000c1e1b00 */
        /* <DEDUP_REMOVED lines=14> */
[----:B------:R-:W2:Y:S01]  /*07f0*/  LD.E.U8 R15, desc[UR36][R14.64] ;  /* 0x000000240e0f7980 */ /* 0x000ea2000c101100 */
[----:B------:R-:W-:Y:S02]  /*0800*/  IADD3 R13, P1, PT, R13, 0x2, RZ ;  /* 0x000000020d0d7810 */ /* 0x000fe40007f3e0ff */
[----:B------:R-:W-:-:S03]  /*0810*/  PLOP3.LUT P0, PT, PT, PT, PT, 0x8, 0x80 ;  /* 0x000000000080781c */ /* 0x000fc60003f0e170 */
[----:B------:R-:W-:Y:S01]  /*0820*/  IMAD.X R10, RZ, RZ, R10, P1 ;  /* 0x000000ffff0a7224 */ /* 0x000fe200008e060a */
[----:B--2---:R0:W-:Y:S09]  /*0830*/  STG.E.U8 desc[UR36][R6.64+0x1], R15 ;  /* 0x0000010f06007986 */ /* 0x0041f2000c101124 */
.L_x_6:
[----:B------:R-:W-:-:S04]  /*0840*/  ISETP.LT.U32.AND P1, PT, R13, UR6, PT ;  /* 0x000000060d007c0c */ /* 0x000fc8000bf21070 */
[----:B------:R-:W-:-:S13]  /*0850*/  ISETP.LT.U32.OR.EX P0, PT, R10, UR7, P0, P1 ;  /* 0x000000070a007c0c */ /* 0x000fda0008701510 */
[----:B------:R-:W-:Y:S05]  /*0860*/  @!P0 BRA `(.L_x_3) ;  /* 0x0000000000288947 */ /* 0x000fea0003800000 */
[----:B0-----:R-:W2:Y:S01]  /*0870*/  LDG.E.64 R6, desc[UR36][R2.64] ;  /* 0x0000002402067981 */ /* 0x001ea2000c1e1b00 */
        /* <DEDUP_REMOVED lines=8> */
[----:B--2---:R1:W-:Y:S03]  /*0900*/  STG.E.U8 desc[UR36][R4.64], R7 ;  /* 0x0000000704007986 */ /* 0x0043e6000c101124 */
.L_x_3:
[----:B------:R-:W-:-:S07]  /*0910*/  VIADD R0, R0, 0x1 ;  /* 0x0000000100007836 */ /* 0x000fce0000000000 */
.L_x_2:
[----:B------:R-:W-:Y:S05]  /*0920*/  BSYNC.RECONVERGENT B0 ;  /* 0x0000000000007941 */ /* 0x000fea0003800200 */
.L_x_1:
[----:B------:R-:W2:Y:S01]  /*0930*/  LDCU UR4, c[0x0][0x384] ;  /* 0x00007080ff0477ac */ /* 0x000ea20008000800 */
[----:B------:R-:W-:-:S05]  /*0940*/  VIADD R8, R8, 0x1 ;  /* 0x0000000108087836 */ /* 0x000fca0000000000 */
[----:B--2---:R-:W-:-:S13]  /*0950*/  ISETP.GE.AND P0, PT, R8, UR4, PT ;  /* 0x0000000408007c0c */ /* 0x004fda000bf06270 */
[----:B------:R-:W-:Y:S05]  /*0960*/  @!P0 BRA `(.L_x_7) ;  /* 0xfffffff800008947 */ /* 0x000fea000383ffff */
.L_x_0:
[----:B------:R-:W2:Y:S02]  /*0970*/  LDCU.64 UR4, c[0x0][0x3a0] ;  /* 0x00007400ff0477ac */ /* 0x000ea40008000a00 */
[----:B--2---:R-:W-:-:S04]  /*0980*/  LEA R2, P0, R17, UR4, 0x2 ;  /* 0x0000000411027c11 */ /* 0x004fc8000f8010ff */
[----:B------:R-:W-:-:S06]  /*0990*/  LEA.HI.X R3, R17, UR5, R16, 0x2, P0 ;  /* 0x0000000511037c11 */ /* 0x000fcc00080f1410 */
[----:B-1----:R-:W2:Y:S01]  /*09a0*/  LDG.E R3, desc[UR36][R2.64] ;  /* 0x0000002402037981 */ /* 0x002ea2000c1e1900 */
[----:B------:R-:W-:Y:S01]  /*09b0*/  BSSY.RECONVERGENT B6, `(.L_x_8) ;  /* 0x0000013000067945 */ /* 0x000fe20003800200 */
[----:B--2---:R-:W-:-:S13]  /*09c0*/  ISETP.NE.AND P0, PT, R3, R0, PT ;  /* 0x000000000300720c */ /* 0x004fda0003f05270 */
[----:B------:R-:W-:Y:S05]  /*09d0*/  @!P0 BRA `(.L_x_9) ;  /* 0x0000000000408947 */ /* 0x000fea0003800000 */
[----:B------:R-:W-:Y:S01]  /*09e0*/  MOV R2, 0x0 ;  /* 0x0000000000027802 */ /* 0x000fe20000000f00 */
[----:B------:R-:W1:Y:S01]  /*09f0*/  LDCU.64 UR4, c[0x4][0x98] ;  /* 0x01001300ff0477ac */ /* 0x000e620008000a00 */
[----:B------:R-:W-:Y:S02]  /*0a00*/  IMAD.MOV.U32 R8, RZ, RZ, 0x2a ;  /* 0x0000002aff087424 */ /* 0x000fe400078e00ff */
[----:B------:R-:W-:Y:S01]  /*0a10*/  IMAD.MOV.U32 R12, RZ, RZ, 0x1 ;  /* 0x00000001ff0c7424 */ /* 0x000fe200078e00ff */
[----:B------:R-:W0:Y:S01]  /*0a20*/  LDCU.64 UR6, c[0x4][0x90] ;  /* 0x01001200ff0677ac */ /* 0x000e220008000a00 */
[----:B------:R-:W2:Y:S01]  /*0a30*/  LDC.64 R2, c[0x4][R2] ;  /* 0x0100000002027b82 */ /* 0x000ea20000000a00 */
[----:B------:R-:W-:Y:S01]  /*0a40*/  IMAD.MOV.U32 R13, RZ, RZ, RZ ;  /* 0x000000ffff0d7224 */ /* 0x000fe200078e00ff */
[----:B------:R-:W3:Y:S01]  /*0a50*/  LDCU.64 UR8, c[0x4][0x70] ;  /* 0x01000e00ff0877ac */ /* 0x000ee20008000a00 */
[----:B-1----:R-:W-:Y:S02]  /*0a60*/  IMAD.U32 R4, RZ, RZ, UR4 ;  /* 0x00000004ff047e24 */ /* 0x002fe4000f8e00ff */
[----:B------:R-:W-:-:S02]  /*0a70*/  IMAD.U32 R5, RZ, RZ, UR5 ;  /* 0x00000005ff057e24 */ /* 0x000fc4000f8e00ff */
[----:B0-----:R-:W-:Y:S02]  /*0a80*/  IMAD.U32 R6, RZ, RZ, UR6 ;  /* 0x00000006ff067e24 */ /* 0x001fe4000f8e00ff */
[----:B------:R-:W-:Y:S02]  /*0a90*/  IMAD.U32 R7, RZ, RZ, UR7 ;  /* 0x00000007ff077e24 */ /* 0x000fe4000f8e00ff */
[----:B---3--:R-:W-:Y:S02]  /*0aa0*/  IMAD.U32 R10, RZ, RZ, UR8 ;  /* 0x00000008ff0a7e24 */ /* 0x008fe4000f8e00ff */
[----:B------:R-:W-:-:S07]  /*0ab0*/  IMAD.U32 R11, RZ, RZ, UR9 ;  /* 0x00000009ff0b7e24 */ /* 0x000fce000f8e00ff */
[----:B------:R-:W-:-:S07]  /*0ac0*/  LEPC R20, `(.L_x_9) ;  /* 0x000000001014794e */ /* 0x000fce0000000000 */
[----:B--2---:R-:W-:Y:S05]  /*0ad0*/  CALL.ABS.NOINC R2 ;  /* 0x0000000002007343 */ /* 0x004fea0003c00000 */
.L_x_9:
[----:B------:R-:W-:Y:S05]  /*0ae0*/  BSYNC.RECONVERGENT B6 ;  /* 0x0000000000067941 */ /* 0x000fea0003800200 */
.L_x_8:
[----:B------:R-:W1:Y:S01]  /*0af0*/  LDCU UR4, c[0x0][0x380] ;  /* 0x00007000ff0477ac */ /* 0x000e620008000800 */
[----:B------:R-:W-:-:S05]  /*0b00*/  IADD3 R17, P0, PT, R17, UR38, RZ ;  /* 0x0000002611117c10 */ /* 0x000fca000ff1e0ff */
[----:B------:R-:W-:Y:S01]  /*0b10*/  IMAD.X R16, RZ, RZ, R16, P0 ;  /* 0x000000ffff107224 */ /* 0x000fe200000e0610 */
[----:B-1----:R-:W-:-:S04]  /*0b20*/  ISETP.GE.U32.AND P0, PT, R17, UR4, PT ;  /* 0x0000000411007c0c */ /* 0x002fc8000bf06070 */
[----:B------:R-:W-:-:S13]  /*0b30*/  ISETP.GE.U32.AND.EX P0, PT, R16, UR39, PT, P0 ;  /* 0x0000002710007c0c */ /* 0x000fda000bf06100 */
[----:B------:R-:W-:Y:S05]  /*0b40*/  @!P0 BRA `(.L_x_10) ;  /* 0xfffffff400648947 */ /* 0x000fea000383ffff */
[----:B------:R-:W-:Y:S05]  /*0b50*/  EXIT ;  /* 0x000000000000794d */ /* 0x000fea0003800000 */
.L_x_11:
[----:B------:R-:W-:-:S00]  /*0b60*/  BRA `(.L_x_11) ;  /* 0xfffffffc00fc7947 */ /* 0x000fc0000383ffff */
[----:B------:R-:W-:-:S00]  /*0b70*/  NOP ;  /* 0x0000000000007918 */ /* 0x000fc00000000000 */
        /* <DEDUP_REMOVED lines=8> */
.L_x_19:


//--------------------- .text._ZN6caffe277_GLOBAL__N__53_tmpxft_000072b7_00000000_7_boolean_unmask_ops_cpp1_ii_aca719f320ComputeIndicesKernelEiiPiPKPb --------------------------
	.section	.text._ZN6caffe277_GLOBAL__N__53_tmpxft_000072b7_00000000_7_boolean_unmask_ops_cpp1_ii_aca719f320ComputeIndicesKernelEiiPiPKPb,"ax",@progbits
	.align	128
        .global         _ZN6caffe277_GLOBAL__N__53_tmpxft_000072b7_00000000_7_boolean_unmask_ops_cpp1_ii_aca719f320ComputeIndicesKernelEiiPiPKPb
        .type           _ZN6caffe277_GLOBAL__N__53_tmpxft_000072b7_00000000_7_boolean_unmask_ops_cpp1_ii_aca719f320ComputeIndicesKernelEiiPiPKPb,@function
        .size           _ZN6caffe277_GLOBAL__N__53_tmpxft_000072b7_00000000_7_boolean_unmask_ops_cpp1_ii_aca719f320ComputeIndicesKernelEiiPiPKPb,(.L_x_20 - _ZN6caffe277_GLOBAL__N__53_tmpxft_000072b7_00000000_7_boolean_unmask_ops_cpp1_ii_aca719f320ComputeIndicesKernelEiiPiPKPb)
        .other          _ZN6caffe277_GLOBAL__N__53_tmpxft_000072b7_00000000_7_boolean_unmask_ops_cpp1_ii_aca719f320ComputeIndicesKernelEiiPiPKPb,@"STO_CUDA_ENTRY STV_DEFAULT"
_ZN6caffe277_GLOBAL__N__53_tmpxft_000072b7_00000000_7_boolean_unmask_ops_cpp1_ii_aca719f320ComputeIndicesKernelEiiPiPKPb:
.text._ZN6caffe277_GLOBAL__N__53_tmpxft_000072b7_00000000_7_boolean_unmask_ops_cpp1_ii_aca719f320ComputeIndicesKernelEiiPiPKPb:
        /* <DEDUP_REMOVED lines=11> */
[----:B------:R-:W-:Y:S01]  /*00b0*/  BSSY.RECONVERGENT B6, `(.L_x_12) ;  /* 0x000002c000067945 */ /* 0x000fe20003800200 */
[----:B------:R-:W-:Y:S01]  /*00c0*/  IMAD.MOV.U32 R17, RZ, RZ, RZ ;  /* 0x000000ffff117224 */ /* 0x000fe200078e00ff */
[----:B------:R-:W1:Y:S01]  /*00d0*/  LDCU.64 UR36, c[0x0][0x358] ;  /* 0x00006b00ff2477ac */ /* 0x000e620008000a00 */
[----:B------:R-:W2:Y:S01]  /*00e0*/  LDCU UR40, c[0x0][0x380] ;  /* 0x00007000ff2877ac */ /* 0x000ea20008000800 */
[----:B0-----:R-:W-:-:S12]  /*00f0*/  UIMAD UR38, UR38, UR4, URZ ;  /* 0x00000004262672a4 */ /* 0x001fd8000f8e02ff */
.L_x_17:
[----:B------:R-:W0:Y:S02]  /*0100*/  LDCU UR4, c[0x0][0x380] ;  /* 0x00007000ff0477ac */ /* 0x000e240008000800 */
[----:B0-----:R-:W-:-:S09]  /*0110*/  UISETP.GE.AND UP0, UPT, UR4, 0x1, UPT ;  /* 0x000000010400788c */ /* 0x001fd2000bf06270 */
[----:B------:R-:W-:Y:S05]  /*0120*/  BRA.U !UP0, `(.L_x_13) ;  /* 0x0000000108347547 */ /* 0x000fea000b800000 */
[----:B------:R-:W0:Y:S01]  /*0130*/  LDC.64 R6, c[0x0][0x390] ;  /* 0x0000e400ff067b82 */ /* 0x000e220000000a00 */
[----:B------:R-:W-:-:S07]  /*0140*/  IMAD.MOV.U32 R9, RZ, RZ, RZ ;  /* 0x000000ffff097224 */ /* 0x000fce00078e00ff */
.L_x_15:
[----:B0-----:R-:W-:-:S06]  /*0150*/  IMAD.WIDE R2, R9, 0x8, R6 ;  /* 0x0000000809027825 */ /* 0x001fcc00078e0206 */
[----:B-1----:R-:W3:Y:S02]  /*0160*/  LDG.E.64 R2, desc[UR36][R2.64] ;  /* 0x0000002402027981 */ /* 0x002ee4000c1e1b00 */
[----:B---3--:R-:W-:-:S05]  /*0170*/  IADD3 R4, P0, PT, R2, R16, RZ ;  /* 0x0000001002047210 */ /* 0x008fca0007f1e0ff */
[----:B------:R-:W-:-:S05]  /*0180*/  IMAD.X R5, R3, 0x1, R17, P0 ;  /* 0x0000000103057824 */ /* 0x000fca00000e0611 */
[----:B------:R-:W3:Y:S01]  /*0190*/  LD.E.U8 R4, desc[UR36][R4.64] ;  /* 0x0000002404047980 */ /* 0x000ee2000c101100 */
[----:B------:R-:W-:Y:S01]  /*01a0*/  MOV R11, R9 ;  /* 0x00000009000b7202 */ /* 0x000fe20000000f00 */
[----:B------:R-:W-:Y:S01]  /*01b0*/  VIADD R9, R9, 0x1 ;  /* 0x0000000109097836 */ /* 0x000fe20000000000 */
[----:B---3--:R-:W-:-:S13]  /*01c0*/  ISETP.NE.AND P0, PT, R4, RZ, PT ;  /* 0x000000ff0400720c */ /* 0x008fda0003f05270 */
[----:B------:R-:W-:Y:S05]  /*01d0*/  @P0 BRA `(.L_x_14) ;  /* 0x0000000000640947 */ /* 0x000fea0003800000 */
[----:B--2---:R-:W-:-:S13]  /*01e0*/  ISETP.GE.AND P0, PT, R9, UR40, PT ;  /* 0x0000002809007c0c */ /* 0x004fda000bf06270 */
[----:B------:R-:W-:Y:S05]  /*01f0*/  @!P0 BRA `(.L_x_15) ;  /* 0xfffffffc00d48947 */ /* 0x000fea000383ffff */
.L_x_13:
[----:B------:R-:W-:Y:S01]  /*0200*/  MOV R2, 0x0 ;  /* 0x0000000000027802 */ /* 0x000fe20000000f00 */
[----:B------:R-:W0:Y:S01]  /*0210*/  LDCU.64 UR4, c[0x4][0x88] ;  /* 0x01001100ff0477ac */ /* 0x000e220008000a00 */
[----:B------:R-:W-:Y:S02]  /*0220*/  HFMA2 R13, -RZ, RZ, 0, 0 ;  /* 0x00000000ff0d7431 */ /* 0x000fe400000001ff */
[----:B------:R-:W-:Y:S01]  /*0230*/  IMAD.MOV.U32 R8, RZ, RZ, 0x14 ;  /* 0x00000014ff087424 */ /* 0x000fe200078e00ff */
[----:B------:R-:W3:Y:S01]  /*0240*/  LDCU.64 UR6, c[0x4][0x90] ;  /* 0x01001200ff0677ac */ /* 0x000ee20008000a00 */
[----:B------:R-:W4:Y:S01]  /*0250*/  LDC.64 R2, c[0x4][R2] ;  /* 0x0100000002027b82 */ /* 0x000f220000000a00 */
[----:B------:R-:W-:Y:S01]  /*0260*/  IMAD.MOV.U32 R12, RZ, RZ, 0x1 ;  /* 0x00000001ff0c7424 */ /* 0x000fe200078e00ff */
[----:B------:R-:W5:Y:S01]  /*0270*/  LDCU.64 UR8, c[0x4][0x68] ;  /* 0x01000d00ff0877ac */ /* 0x000f620008000a00 */
[----:B0-----:R-:W-:Y:S02]  /*0280*/  IMAD.U32 R4, RZ, RZ, UR4 ;  /* 0x00000004ff047e24 */ /* 0x001fe4000f8e00ff */
[----:B------:R-:W-:Y:S01]  /*0290*/  IMAD.U32 R5, RZ, RZ, UR5 ;  /* 0x00000005ff057e24 */ /* 0x000fe2000f8e00ff */
[----:B---3--:R-:W-:Y:S01]  /*02a0*/  MOV R6, UR6 ;  /* 0x0000000600067c02 */ /* 0x008fe20008000f00 */
[----:B------:R-:W-:-:S02]  /*02b0*/  IMAD.U32 R7, RZ, RZ, UR7 ;  /* 0x00000007ff077e24 */ /* 0x000fc4000f8e00ff */
[----:B-----5:R-:W-:Y:S01]  /*02c0*/  IMAD.U32 R10, RZ, RZ, UR8 ;  /* 0x00000008ff0a7e24 */ /* 0x020fe2000f8e00ff */
[----:B------:R-:W-:-:S07]  /*02d0*/  MOV R11, UR9 ;  /* 0x00000009000b7c02 */ /* 0x000fce0008000f00 */
[----:B------:R-:W-:-:S07]  /*02e0*/  LEPC R20, `(.L_x_16) ;  /* 0x000000001014794e */ /* 0x000fce0000000000 */
[----:B-12-4-:R-:W-:Y:S05]  /*02f0*/  CALL.ABS.NOINC R2 ;  /* 0x0000000002007343 */ /* 0x016fea0003c00000 */
.L_x_16:
[----:B------:R-:W0:Y:S01]  /*0300*/  LDCU UR4, c[0x0][0x384] ;  /* 0x00007080ff0477ac */ /* 0x000e220008000800 */
[----:B------:R-:W-:-:S05]  /*0310*/  IADD3 R16, P0, PT, R16, UR38, RZ ;  /* 0x0000002610107c10 */ /* 0x000fca000ff1e0ff */
[----:B------:R-:W-:Y:S01]  /*0320*/  IMAD.X R17, RZ, RZ, R17, P0 ;  /* 0x000000ffff117224 */ /* 0x000fe200000e0611 */
[----:B0-----:R-:W-:-:S04]  /*0330*/  ISETP.GE.U32.AND P0, PT, R16, UR4, PT ;  /* 0x0000000410007c0c */ /* 0x001fc8000bf06070 */
[----:B------:R-:W-:-:S13]  /*0340*/  ISETP.GE.U32.AND.EX P0, PT, R17, UR39, PT, P0 ;  /* 0x0000002711007c0c */ /* 0x000fda000bf06100 */
[----:B------:R-:W-:Y:S05]  /*0350*/  @!P0 BRA `(.L_x_17) ;  /* 0xfffffffc00688947 */ /* 0x000fea000383ffff */
[----:B------:R-:W-:Y:S05]  /*0360*/  EXIT ;  /* 0x000000000000794d */ /* 0x000fea0003800000 */
.L_x_14:
[----:B--2---:R-:W-:Y:S05]  /*0370*/  BSYNC.RECONVERGENT B6 ;  /* 0x0000000000067941 */ /* 0x004fea0003800200 */
.L_x_12:
[----:B------:R-:W0:Y:S02]  /*0380*/  LDCU.64 UR4, c[0x0][0x388] ;  /* 0x00007100ff0477ac */ /* 0x000e240008000a00 */
[----:B0-----:R-:W-:-:S04]  /*0390*/  LEA R2, P0, R16, UR4, 0x2 ;  /* 0x0000000410027c11 */ /* 0x001fc8000f8010ff */
[----:B------:R-:W-:-:S05]  /*03a0*/  LEA.HI.X R3, R16, UR5, R17, 0x2, P0 ;  /* 0x0000000510037c11 */ /* 0x000fca00080f1411 */
[----:B------:R-:W-:Y:S01]  /*03b0*/  STG.E desc[UR36][R2.64], R11 ;  /* 0x0000000b02007986 */ /* 0x000fe2000c101924 */
[----:B------:R-:W-:Y:S05]  /*03c0*/  EXIT ;  /* 0x000000000000794d */ /* 0x000fea0003800000 */
.L_x_18:
        /* <DEDUP_REMOVED lines=11> */
.L_x_20:


//--------------------- .nv.global.init           --------------------------
	.section	.nv.global.init,"aw",@progbits
.nv.global.init:
	.type		$str,@object
	.size		$str,($str2 - $str)
$str:
        /*0000*/ 	.byte	0x66, 0x61, 0x6c, 0x73, 0x65, 0x00
	.type		$str2,@object
	.size		$str2,($str1 - $str2)
$str2:
        /*0006*/ 	.byte	0x76, 0x61, 0x6c, 0x75, 0x65, 0x53, 0x69, 0x7a, 0x65, 0x73, 0x5b, 0x6a, 0x5d, 0x20, 0x3d, 0x3d
        /*0016*/ 	.byte	0x20, 0x6b, 0x00
	.type		$str1,@object
	.size		$str1,(__T20 - $str1)
$str1:
        /*0019*/ 	.byte	0x2f, 0x72, 0x6f, 0x6f, 0x74, 0x2f, 0x70, 0x79, 0x74, 0x6f, 0x72, 0x63, 0x68, 0x2f, 0x63, 0x61
        /*0029*/ 	.byte	0x66, 0x66, 0x65, 0x32, 0x2f, 0x6f, 0x70, 0x65, 0x72, 0x61, 0x74, 0x6f, 0x72, 0x73, 0x2f, 0x62
        /*0039*/ 	.byte	0x6f, 0x6f, 0x6c, 0x65, 0x61, 0x6e, 0x5f, 0x75, 0x6e, 0x6d, 0x61, 0x73, 0x6b, 0x5f, 0x6f, 0x70
        /*0049*/ 	.byte	0x73, 0x2e, 0x63, 0x75, 0x00
	.type		__T20,@object
	.size		__T20,(__T21 - __T20)
__T20:
        /*004e*/ 	.byte	0x76, 0x6f, 0x69, 0x64, 0x20, 0x63, 0x61, 0x66, 0x66, 0x65, 0x32, 0x3a, 0x3a, 0x3c, 0x75, 0x6e
        /*005e*/ 	.byte	0x6e, 0x61, 0x6d, 0x65, 0x64, 0x3e, 0x3a, 0x3a, 0x43, 0x6f, 0x6d, 0x70, 0x75, 0x74, 0x65, 0x49
        /*006e*/ 	.byte	0x6e, 0x64, 0x69, 0x63, 0x65, 0x73, 0x4b, 0x65, 0x72, 0x6e, 0x65, 0x6c, 0x28, 0x69, 0x6e, 0x74
        /*007e*/ 	.byte	0x2c, 0x20, 0x69, 0x6e, 0x74, 0x2c, 0x20, 0x69, 0x6e, 0x74, 0x20, 0x2a, 0x2c, 0x20, 0x5f, 0x5f
        /*008e*/ 	.byte	0x6e, 0x76, 0x5f, 0x62, 0x6f, 0x6f, 0x6c, 0x20, 0x2a, 0x63, 0x6f, 0x6e, 0x73, 0x74, 0x20, 0x2a
        /*009e*/ 	.byte	0x29, 0x00
	.type		__T21,@object
	.size		__T21,(.L_13 - __T21)
__T21:
        /*00a0*/ 	.byte	0x76, 0x6f, 0x69, 0x64, 0x20, 0x63, 0x61, 0x66, 0x66, 0x65, 0x32, 0x3a, 0x3a, 0x3c, 0x75, 0x6e
        /*00b0*/ 	.byte	0x6e, 0x61, 0x6d, 0x65, 0x64, 0x3e, 0x3a, 0x3a, 0x46, 0x69, 0x6c, 0x6c, 0x56, 0x61, 0x6c, 0x75
        /*00c0*/ 	.byte	0x65, 0x73, 0x4b, 0x65, 0x72, 0x6e, 0x65, 0x6c, 0x28, 0x69, 0x6e, 0x74, 0x2c, 0x20, 0x69, 0x6e
        /*00d0*/ 	.byte	0x74, 0x2c, 0x20, 0x75, 0x6e, 0x73, 0x69, 0x67, 0x6e, 0x65, 0x64, 0x20, 0x6c, 0x6f, 0x6e, 0x67
        /*00e0*/ 	.byte	0x2c, 0x20, 0x63, 0x6f, 0x6e, 0x73, 0x74, 0x20, 0x69, 0x6e, 0x74, 0x20, 0x2a, 0x2c, 0x20, 0x63
        /*00f0*/ 	.byte	0x68, 0x61, 0x72, 0x20, 0x2a, 0x63, 0x6f, 0x6e, 0x73, 0x74, 0x20, 0x2a, 0x2c, 0x20, 0x69, 0x6e
        /*0100*/ 	.byte	0x74, 0x20, 0x2a, 0x2c, 0x20, 0x63, 0x68, 0x61, 0x72, 0x20, 0x2a, 0x29, 0x00
.L_13:


//--------------------- .nv.shared.reserved.0     --------------------------
	.section	.nv.shared.reserved.0,"aw",@nobits
	.weak		__nv_reservedSMEM_offset_0_alias
	.size		__nv_reservedSMEM_offset_0_alias, 0, 64
	.other		__nv_reservedSMEM_offset_0_alias,@"STO_CUDA_RESERVED_SHARED STV_DEFAULT"
__nv_reservedSMEM_offset_0_alias:
	.zero		0
	.zero		64


//--------------------- .nv.global                --------------------------
	.section	.nv.global,"aw",@nobits
	.align	8
.nv.global:
	.type		_ZTVN10__cxxabiv120__si_class_type_infoE,@object
	.size		_ZTVN10__cxxabiv120__si_class_type_infoE,(_ZTTNSt7__cxx1119basic_ostringstreamIcSt11char_traitsIcESaIcEEE - _ZTVN10__cxxabiv120__si_class_type_infoE)
_ZTVN10__cxxabiv120__si_class_type_infoE:
	.zero		8
	.type		_ZTTNSt7__cxx1119basic_ostringstreamIcSt11char_traitsIcESaIcEEE,@object
	.size		_ZTTNSt7__cxx1119basic_ostringstreamIcSt11char_traitsIcESaIcEEE,(_ZTVN10__cxxabiv120__function_type_infoE - _ZTTNSt7__cxx1119basic_ostringstreamIcSt11char_traitsIcESaIcEEE)
_ZTTNSt7__cxx1119basic_ostringstreamIcSt11char_traitsIcESaIcEEE:
	.zero		8
	.type		_ZTVN10__cxxabiv120__function_type_infoE,@object
	.size		_ZTVN10__cxxabiv120__function_type_infoE,(_ZTTSo - _ZTVN10__cxxabiv120__function_type_infoE)
_ZTVN10__cxxabiv120__function_type_infoE:
	.zero		8
	.type		_ZTTSo,@object
	.size		_ZTTSo,(_ZTVN10__cxxabiv119__pointer_type_infoE - _ZTTSo)
_ZTTSo:
	.zero		8
	.type		_ZTVN10__cxxabiv119__pointer_type_infoE,@object
	.size		_ZTVN10__cxxabiv119__pointer_type_infoE,(_ZTVN10__cxxabiv117__class_type_infoE - _ZTVN10__cxxabiv119__pointer_type_infoE)
_ZTVN10__cxxabiv119__pointer_type_infoE:
	.zero		8
	.type		_ZTVN10__cxxabiv117__class_type_infoE,@object
	.size		_ZTVN10__cxxabiv117__class_type_infoE,(_ZTVSt9basic_iosIcSt11char_traitsIcEE - _ZTVN10__cxxabiv117__class_type_infoE)
_ZTVN10__cxxabiv117__class_type_infoE:
	.zero		8
	.type		_ZTVSt9basic_iosIcSt11char_traitsIcEE,@object
	.size		_ZTVSt9basic_iosIcSt11char_traitsIcEE,(_ZTVN3c1020intrusive_ptr_targetE - _ZTVSt9basic_iosIcSt11char_traitsIcEE)
_ZTVSt9basic_iosIcSt11char_traitsIcEE:
	.zero		32
	.type		_ZTVN3c1020intrusive_ptr_targetE,@object
	.size		_ZTVN3c1020intrusive_ptr_targetE,(_ZTVN3c105ErrorE - _ZTVN3c1020intrusive_ptr_targetE)
_ZTVN3c1020intrusive_ptr_targetE:
	.zero		40
	.type		_ZTVN3c105ErrorE,@object
	.size		_ZTVN3c105ErrorE,(_ZTVN3c1011StorageImplE - _ZTVN3c105ErrorE)
_ZTVN3c105ErrorE:
	.zero		40
	.type		_ZTVN3c1011StorageImplE,@object
	.size		_ZTVN3c1011StorageImplE,(_ZTVSt15basic_streambufIcSt11char_traitsIcEE - _ZTVN3c1011StorageImplE)
_ZTVN3c1011StorageImplE:
	.zero		40
	.type		_ZTVSt15basic_streambufIcSt11char_traitsIcEE,@object
	.size		_ZTVSt15basic_streambufIcSt11char_traitsIcEE,(_ZTVNSt7__cxx1115basic_stringbufIcSt11char_traitsIcESaIcEEE - _ZTVSt15basic_streambufIcSt11char_traitsIcEE)
_ZTVSt15basic_streambufIcSt11char_traitsIcEE:
	.zero		128
	.type		_ZTVNSt7__cxx1115basic_stringbufIcSt11char_traitsIcESaIcEEE,@object
	.size		_ZTVNSt7__cxx1115basic_stringbufIcSt11char_traitsIcESaIcEEE,(_ZTVN6caffe28OperatorINS_11CUDAContextEEE - _ZTVNSt7__cxx1115basic_stringbufIcSt11char_traitsIcESaIcEEE)
_ZTVNSt7__cxx1115basic_stringbufIcSt11char_traitsIcESaIcEEE:
	.zero		128
	.type		_ZTVN6caffe28OperatorINS_11CUDAContextEEE,@object
	.size		_ZTVN6caffe28OperatorINS_11CUDAContextEEE,(_ZTVN6caffe215BooleanUnmaskOpINS_11CUDAContextEEE - _ZTVN6caffe28OperatorINS_11CUDAContextEEE)
_ZTVN6caffe28OperatorINS_11CUDAContextEEE:
	.zero		136
	.type		_ZTVN6caffe215BooleanUnmaskOpINS_11CUDAContextEEE,@object
	.size		_ZTVN6caffe215BooleanUnmaskOpINS_11CUDAContextEEE,(.L_15 - _ZTVN6caffe215BooleanUnmaskOpINS_11CUDAContextEEE)
_ZTVN6caffe215BooleanUnmaskOpINS_11CUDAContextEEE:
	.zero		136
.L_15:


//--------------------- .nv.constant0._ZN6caffe277_GLOBAL__N__53_tmpxft_000072b7_00000000_7_boolean_unmask_ops_cpp1_ii_aca719f316FillValuesKernelEiimPKiPKPcPiS3_ --------------------------
	.section	.nv.constant0._ZN6caffe277_GLOBAL__N__53_tmpxft_000072b7_00000000_7_boolean_unmask_ops_cpp1_ii_aca719f316FillValuesKernelEiimPKiPKPcPiS3_,"a",@progbits
	.sectionflags	@""
	.align	4
.nv.constant0._ZN6caffe277_GLOBAL__N__53_tmpxft_000072b7_00000000_7_boolean_unmask_ops_cpp1_ii_aca719f316FillValuesKernelEiimPKiPKPcPiS3_:
	.zero		944


//--------------------- .nv.constant0._ZN6caffe277_GLOBAL__N__53_tmpxft_000072b7_00000000_7_boolean_unmask_ops_cpp1_ii_aca719f320ComputeIndicesKernelEiiPiPKPb --------------------------
	.section	.nv.constant0._ZN6caffe277_GLOBAL__N__53_tmpxft_000072b7_00000000_7_boolean_unmask_ops_cpp1_ii_aca719f320ComputeIndicesKernelEiiPiPKPb,"a",@progbits
	.sectionflags	@""
	.align	4
.nv.constant0._ZN6caffe277_GLOBAL__N__53_tmpxft_000072b7_00000000_7_boolean_unmask_ops_cpp1_ii_aca719f320ComputeIndicesKernelEiiPiPKPb:
	.zero		920


//--------------------- SYMBOLS --------------------------

	.type		.nv.reservedSmem.offset0,@object
	.size		.nv.reservedSmem.offset0,0x4
	.type		__assertfail,@function
